//
// Generated by NVIDIA NVVM Compiler
//
// Compiler Build ID: CL-36424714
// Cuda compilation tools, release 13.0, V13.0.88
// Based on NVVM 20.0.0
//

.version 9.0
.target sm_100
.address_size 64

	// .globl	_Z5countPKiPii
// _ZZ5countPKiPiiE2sh has been demoted

.visible .entry _Z5countPKiPii(
	.param .u64 .ptr .align 1 _Z5countPKiPii_param_0,
	.param .u64 .ptr .align 1 _Z5countPKiPii_param_1,
	.param .u32 _Z5countPKiPii_param_2
)
{
	.reg .pred 	%p<3>;
	.reg .b32 	%r<10>;
	.reg .b64 	%rd<9>;
	// demoted variable
	.shared .align 4 .u32 _ZZ5countPKiPiiE2sh;
	ld.param.u64 	%rd2, [_Z5countPKiPii_param_0];
	ld.param.u64 	%rd1, [_Z5countPKiPii_param_1];
	ld.param.u32 	%r3, [_Z5countPKiPii_param_2];
	cvta.to.global.u64 	%rd3, %rd2;
	mov.b32 	%r4, 0;
	st.shared.u32 	[_ZZ5countPKiPiiE2sh], %r4;
	bar.sync 	0;
	mov.u32 	%r5, %ntid.x;
	mov.u32 	%r1, %ctaid.x;
	mov.u32 	%r2, %tid.x;
	mad.lo.s32 	%r6, %r5, %r1, %r2;
	mul.wide.u32 	%rd4, %r6, 4;
	add.s64 	%rd5, %rd3, %rd4;
	ld.global.u32 	%r7, [%rd5];
	setp.ne.s32 	%p1, %r7, %r3;
	@%p1 bra 	$L__BB0_2;
	atom.shared.add.u32 	%r8, [_ZZ5countPKiPiiE2sh], 1;
$L__BB0_2:
	bar.sync 	0;
	setp.ne.s32 	%p2, %r2, 0;
	@%p2 bra 	$L__BB0_4;
	ld.shared.u32 	%r9, [_ZZ5countPKiPiiE2sh];
	cvta.to.global.u64 	%rd6, %rd1;
	mul.wide.u32 	%rd7, %r1, 4;
	add.s64 	%rd8, %rd6, %rd7;
	st.global.u32 	[%rd8], %r9;
$L__BB0_4:
	ret;

}


// ===== COMPILED SASS (sm_100) =====

	.target	sm_100

	.elftype	@"ET_EXEC"


//--------------------- .note.nv.tkinfo           --------------------------
	.section	.note.nv.tkinfo,"",@"SHT_NOTE"
	.sectionflags	@"SHF_NOTE_NV_TKINFO"
	.tkinfo
        /*0018*/ 	.word	0x00000002
        /*0030*/ 	.string	""
        /*0030*/ 	.string	"ptxas"
        /*0030*/ 	.string	"Cuda compilation tools, release 13.0, V13.0.88"
        /*0030*/ 	.string	"Build cuda_13.0.r13.0/compiler.36424714_0"
        /*0030*/ 	.string	"-arch sm_100 -m 64 "



//--------------------- .note.nv.cuinfo           --------------------------
	.section	.note.nv.cuinfo,"",@"SHT_NOTE"
	.sectionflags	@"SHF_NOTE_NV_CUINFO"
        /*0018*/ 	.short	0x0002
        /*001a*/ 	.short	0x0064
        /*001c*/ 	.short	0x0082
	.zero		2


//--------------------- .nv.info                  --------------------------
	.section	.nv.info,"",@"SHT_CUDA_INFO"
	.align	4


	//----- nvinfo : EIATTR_REGCOUNT
	.align		4
        /*0000*/ 	.byte	0x04, 0x2f
        /*0002*/ 	.short	(.L_1 - .L_0)
	.align		4
.L_0:
        /*0004*/ 	.word	index@(_Z5countPKiPii)
        /*0008*/ 	.word	0x0000000a


	//----- nvinfo : EIATTR_FRAME_SIZE
	.align		4
.L_1:
        /*000c*/ 	.byte	0x04, 0x11
        /*000e*/ 	.short	(.L_3 - .L_2)
	.align		4
.L_2:
        /*0010*/ 	.word	index@(_Z5countPKiPii)
        /*0014*/ 	.word	0x00000000


	//----- nvinfo : EIATTR_MIN_STACK_SIZE
	.align		4
.L_3:
        /*0018*/ 	.byte	0x04, 0x12
        /*001a*/ 	.short	(.L_5 - .L_4)
	.align		4
.L_4:
        /*001c*/ 	.word	index@(_Z5countPKiPii)
        /*0020*/ 	.word	0x00000000
.L_5:


//--------------------- .nv.compat                --------------------------
	.section	.nv.compat,"",@"SHT_CUDA_COMPAT_INFO"
	.align	4
        /*0000*/ 	.byte	0x02, 0x09, 0x00, 0x00, 0x02, 0x02, 0x01, 0x00, 0x02, 0x05, 0x05, 0x00, 0x03, 0x07, 0x01, 0x01
        /*0010*/ 	.byte	0x02, 0x03, 0x00, 0x00, 0x02, 0x06, 0x01, 0x00, 0x04, 0x0b, 0x08, 0x00, 0x09, 0x00, 0x00, 0x00
        /*0020*/ 	.byte	0x00, 0x00, 0x00, 0x00


//--------------------- .nv.info._Z5countPKiPii   --------------------------
	.section	.nv.info._Z5countPKiPii,"",@"SHT_CUDA_INFO"
	.sectionflags	@""
	.align	4


	//----- nvinfo : EIATTR_CUDA_API_VERSION
	.align		4
        /*0000*/ 	.byte	0x04, 0x37
        /*0002*/ 	.short	(.L_7 - .L_6)
.L_6:
        /*0004*/ 	.word	0x00000082


	//----- nvinfo : EIATTR_KPARAM_INFO
	.align		4
.L_7:
        /*0008*/ 	.byte	0x04, 0x17
        /*000a*/ 	.short	(.L_9 - .L_8)
.L_8:
        /*000c*/ 	.word	0x00000000
        /*0010*/ 	.short	0x0002
        /*0012*/ 	.short	0x0010
        /*0014*/ 	.byte	0x00, 0xf0, 0x11, 0x00


	//----- nvinfo : EIATTR_KPARAM_INFO
	.align		4
.L_9:
        /*0018*/ 	.byte	0x04, 0x17
        /*001a*/ 	.short	(.L_11 - .L_10)
.L_10:
        /*001c*/ 	.word	0x00000000
        /*0020*/ 	.short	0x0001
        /*0022*/ 	.short	0x0008
        /*0024*/ 	.byte	0x00, 0xf5, 0x21, 0x00


	//----- nvinfo : EIATTR_KPARAM_INFO
	.align		4
.L_11:
        /*0028*/ 	.byte	0x04, 0x17
        /*002a*/ 	.short	(.L_13 - .L_12)
.L_12:
        /*002c*/ 	.word	0x00000000
        /*0030*/ 	.short	0x0000
        /*0032*/ 	.short	0x0000
        /*0034*/ 	.byte	0x00, 0xf5, 0x21, 0x00


	//----- nvinfo : EIATTR_SPARSE_MMA_MASK
	.align		4
.L_13:
        /*0038*/ 	.byte	0x03, 0x50
        /*003a*/ 	.short	0x0000


	//----- nvinfo : EIATTR_MAXREG_COUNT
	.align		4
        /*003c*/ 	.byte	0x03, 0x1b
        /*003e*/ 	.short	0x00ff


	//----- nvinfo : EIATTR_NUM_BARRIERS
	.align		4
        /*0040*/ 	.byte	0x02, 0x4c
        /*0042*/ 	.byte	0x01
	.zero		1


	//----- nvinfo : EIATTR_MERCURY_ISA_VERSION
	.align		4
        /*0044*/ 	.byte	0x03, 0x5f
        /*0046*/ 	.short	0x0101


	//----- nvinfo : EIATTR_VRC_CTA_INIT_COUNT
	.align		4
        /*0048*/ 	.byte	0x02, 0x4a
	.zero		1
	.zero		1


	//----- nvinfo : EIATTR_EXIT_INSTR_OFFSETS
	.align		4
        /*004c*/ 	.byte	0x04, 0x1c
        /*004e*/ 	.short	(.L_15 - .L_14)


	//   ....[0]....
.L_14:
        /*0050*/ 	.word	0x00000160


	//   ....[1]....
        /*0054*/ 	.word	0x000001b0


	//----- nvinfo : EIATTR_CRS_STACK_SIZE
	.align		4
.L_15:
        /*0058*/ 	.byte	0x04, 0x1e
        /*005a*/ 	.short	(.L_17 - .L_16)
.L_16:
        /*005c*/ 	.word	0x00000000


	//----- nvinfo : EIATTR_CBANK_PARAM_SIZE
	.align		4
.L_17:
        /*0060*/ 	.byte	0x03, 0x19
        /*0062*/ 	.short	0x0014


	//----- nvinfo : EIATTR_PARAM_CBANK
	.align		4
        /*0064*/ 	.byte	0x04, 0x0a
        /*0066*/ 	.short	(.L_19 - .L_18)
	.align		4
.L_18:
        /*0068*/ 	.word	index@(.nv.constant0._Z5countPKiPii)
        /*006c*/ 	.short	0x0380
        /*006e*/ 	.short	0x0014


	//----- nvinfo : EIATTR_SW_WAR
	.align		4
.L_19:
        /*0070*/ 	.byte	0x04, 0x36
        /*0072*/ 	.short	(.L_21 - .L_20)
.L_20:
        /*0074*/ 	.word	0x00000008
.L_21:


//--------------------- .nv.callgraph             --------------------------
	.section	.nv.callgraph,"",@"SHT_CUDA_CALLGRAPH"
	.align	4
	.sectionentsize	8
	.align		4
        /*0000*/ 	.word	0x00000000
	.align		4
        /*0004*/ 	.word	0xffffffff
	.align		4
        /*0008*/ 	.word	0x00000000
	.align		4
        /*000c*/ 	.word	0xfffffffe
	.align		4
        /*0010*/ 	.word	0x00000000
	.align		4
        /*0014*/ 	.word	0xfffffffd
	.align		4
        /*0018*/ 	.word	0x00000000
	.align		4
        /*001c*/ 	.word	0xfffffffc


//--------------------- .text._Z5countPKiPii      --------------------------
	.section	.text._Z5countPKiPii,"ax",@progbits
	.align	128
        .global         _Z5countPKiPii
        .type           _Z5countPKiPii,@function
        .size           _Z5countPKiPii,(.L_x_3 - _Z5countPKiPii)
        .other          _Z5countPKiPii,@"STO_CUDA_ENTRY STV_DEFAULT"
_Z5countPKiPii:
.text._Z5countPKiPii:
[----:B------:R-:W-:Y:S08]  /*0000*/  LDC R1, c[0x0][0x37c] ;  /* 0x0000df00ff017b82 */ /* 0x000ff00000000800 */
[----:B------:R-:W0:Y:S01]  /*0010*/  S2UR UR5, SR_CgaCtaId ;  /* 0x00000000000579c3 */ /* 0x000e220000008800 */
[----:B------:R-:W1:Y:S01]  /*0020*/  S2R R7, SR_CTAID.X ;  /* 0x0000000000077919 */ /* 0x000e620000002500 */
[----:B------:R-:W-:Y:S01]  /*0030*/  UMOV UR4, 0x400 ;  /* 0x0000040000047882 */ /* 0x000fe20000000000 */
[----:B------:R-:W1:Y:S01]  /*0040*/  LDCU UR8, c[0x0][0x360] ;  /* 0x00006c00ff0877ac */ /* 0x000e620008000800 */
[----:B------:R-:W1:Y:S01]  /*0050*/  S2R R0, SR_TID.X ;  /* 0x0000000000007919 */ /* 0x000e620000002100 */
[----:B------:R-:W2:Y:S03]  /*0060*/  LDCU.64 UR6, c[0x0][0x358] ;  /* 0x00006b00ff0677ac */ /* 0x000ea60008000a00 */
[----:B------:R-:W3:Y:S01]  /*0070*/  LDC.64 R2, c[0x0][0x380] ;  /* 0x0000e000ff027b82 */ /* 0x000ee20000000a00 */
[----:B0-----:R-:W-:Y:S01]  /*0080*/  ULEA UR4, UR5, UR4, 0x18 ;  /* 0x0000000405047291 */ /* 0x001fe2000f8ec0ff */
[----:B------:R-:W0:Y:S08]  /*0090*/  LDCU UR5, c[0x0][0x390] ;  /* 0x00007200ff0577ac */ /* 0x000e300008000800 */
[----:B------:R-:W-:Y:S01]  /*00a0*/  STS [UR4], RZ ;  /* 0x000000ffff007988 */ /* 0x000fe20008000804 */
[----:B-1----:R-:W-:-:S04]  /*00b0*/  IMAD R5, R7, UR8, R0 ;  /* 0x0000000807057c24 */ /* 0x002fc8000f8e0200 */
[----:B---3--:R-:W-:Y:S01]  /*00c0*/  IMAD.WIDE.U32 R2, R5, 0x4, R2 ;  /* 0x0000000405027825 */ /* 0x008fe200078e0002 */
[----:B------:R-:W-:Y:S06]  /*00d0*/  BAR.SYNC.DEFER_BLOCKING 0x0 ;  /* 0x0000000000007b1d */ /* 0x000fec0000010000 */
[----:B--2---:R-:W0:Y:S01]  /*00e0*/  LDG.E R2, desc[UR6][R2.64] ;  /* 0x0000000602027981 */ /* 0x004e22000c1e1900 */
[----:B------:R-:W-:Y:S01]  /*00f0*/  BSSY.RECONVERGENT B0, `(.L_x_0) ;  /* 0x0000005000007945 */ /* 0x000fe20003800200 */
[----:B------:R-:W-:Y:S02]  /*0100*/  ISETP.NE.AND P1, PT, R0, RZ, PT ;  /* 0x000000ff0000720c */ /* 0x000fe40003f25270 */
[----:B0-----:R-:W-:-:S13]  /*0110*/  ISETP.NE.AND P0, PT, R2, UR5, PT ;  /* 0x0000000502007c0c */ /* 0x001fda000bf05270 */
[----:B------:R-:W-:Y:S05]  /*0120*/  @P0 BRA `(.L_x_1) ;  /* 0x0000000000040947 */ /* 0x000fea0003800000 */
[----:B------:R-:W-:Y:S01]  /*0130*/  ATOMS.POPC.INC.32 RZ, [UR4] ;  /* 0x00000000ffff7f8c */ /* 0x000fe2000d800004 */
.L_x_1:
[----:B------:R-:W-:Y:S05]  /*0140*/  BSYNC.RECONVERGENT B0 ;  /* 0x0000000000007941 */ /* 0x000fea0003800200 */
.L_x_0:
[----:B------:R-:W-:Y:S06]  /*0150*/  BAR.SYNC.DEFER_BLOCKING 0x0 ;  /* 0x0000000000007b1d */ /* 0x000fec0000010000 */
[----:B------:R-:W-:Y:S05]  /*0160*/  @P1 EXIT ;  /* 0x000000000000194d */ /* 0x000fea0003800000 */
[----:B------:R-:W0:Y:S01]  /*0170*/  LDS R5, [UR4] ;  /* 0x00000004ff057984 */ /* 0x000e220008000800 */
[----:B------:R-:W1:Y:S02]  /*0180*/  LDC.64 R2, c[0x0][0x388] ;  /* 0x0000e200ff027b82 */ /* 0x000e640000000a00 */
[----:B-1----:R-:W-:-:S05]  /*0190*/  IMAD.WIDE.U32 R2, R7, 0x4, R2 ;  /* 0x0000000407027825 */ /* 0x002fca00078e0002 */
[----:B0-----:R-:W-:Y:S01]  /*01a0*/  STG.E desc[UR6][R2.64], R5 ;  /* 0x0000000502007986 */ /* 0x001fe2000c101906 */
[----:B------:R-:W-:Y:S05]  /*01b0*/  EXIT ;  /* 0x000000000000794d */ /* 0x000fea0003800000 */
.L_x_2:
[----:B------:R-:W-:-:S00]  /*01c0*/  BRA `(.L_x_2) ;  /* 0xfffffffc00fc7947 */ /* 0x000fc0000383ffff */
[----:B------:R-:W-:-:S00]  /*01d0*/  NOP ;  /* 0x0000000000007918 */ /* 0x000fc00000000000 */
        /* <DEDUP_REMOVED lines=10> */
.L_x_3:


//--------------------- .nv.shared._Z5countPKiPii --------------------------
	.section	.nv.shared._Z5countPKiPii,"aw",@nobits
	.sectionflags	@""
	.align	4
.nv.shared._Z5countPKiPii:
	.zero		1028


//--------------------- .nv.shared.reserved.0     --------------------------
	.section	.nv.shared.reserved.0,"aw",@nobits
	.weak		__nv_reservedSMEM_offset_0_alias
	.size		__nv_reservedSMEM_offset_0_alias, 0, 64
	.other		__nv_reservedSMEM_offset_0_alias,@"STO_CUDA_RESERVED_SHARED STV_DEFAULT"
__nv_reservedSMEM_offset_0_alias:
	.zero		0
	.zero		64


//--------------------- .nv.constant0._Z5countPKiPii --------------------------
	.section	.nv.constant0._Z5countPKiPii,"a",@progbits
	.sectionflags	@""
	.align	4
.nv.constant0._Z5countPKiPii:
	.zero		916


//--------------------- SYMBOLS --------------------------

	.type		.nv.reservedSmem.offset0,@object
	.size		.nv.reservedSmem.offset0,0x4
	.type		.nv.reservedSmem.cap,@object
	.size		.nv.reservedSmem.cap,0x4
